//
// Generated by NVIDIA NVVM Compiler
//
// Compiler Build ID: CL-36424714
// Cuda compilation tools, release 13.0, V13.0.88
// Based on NVVM 20.0.0
//

.version 9.0
.target sm_100
.address_size 64

	// .globl	_Z29tensor_product_forward_kernelPfS_S_PtS_Pjmmmmm

.visible .entry _Z29tensor_product_forward_kernelPfS_S_PtS_Pjmmmmm(
	.param .u64 .ptr .align 1 _Z29tensor_product_forward_kernelPfS_S_PtS_Pjmmmmm_param_0,
	.param .u64 .ptr .align 1 _Z29tensor_product_forward_kernelPfS_S_PtS_Pjmmmmm_param_1,
	.param .u64 .ptr .align 1 _Z29tensor_product_forward_kernelPfS_S_PtS_Pjmmmmm_param_2,
	.param .u64 .ptr .align 1 _Z29tensor_product_forward_kernelPfS_S_PtS_Pjmmmmm_param_3,
	.param .u64 .ptr .align 1 _Z29tensor_product_forward_kernelPfS_S_PtS_Pjmmmmm_param_4,
	.param .u64 .ptr .align 1 _Z29tensor_product_forward_kernelPfS_S_PtS_Pjmmmmm_param_5,
	.param .u64 _Z29tensor_product_forward_kernelPfS_S_PtS_Pjmmmmm_param_6,
	.param .u64 _Z29tensor_product_forward_kernelPfS_S_PtS_Pjmmmmm_param_7,
	.param .u64 _Z29tensor_product_forward_kernelPfS_S_PtS_Pjmmmmm_param_8,
	.param .u64 _Z29tensor_product_forward_kernelPfS_S_PtS_Pjmmmmm_param_9,
	.param .u64 _Z29tensor_product_forward_kernelPfS_S_PtS_Pjmmmmm_param_10
)
{
	.reg .pred 	%p<12>;
	.reg .b16 	%rs<2>;
	.reg .b32 	%r<78>;
	.reg .b32 	%f<67>;
	.reg .b64 	%rd<104>;

	ld.param.u64 	%rd16, [_Z29tensor_product_forward_kernelPfS_S_PtS_Pjmmmmm_param_0];
	ld.param.u64 	%rd17, [_Z29tensor_product_forward_kernelPfS_S_PtS_Pjmmmmm_param_1];
	ld.param.u64 	%rd18, [_Z29tensor_product_forward_kernelPfS_S_PtS_Pjmmmmm_param_4];
	ld.param.u64 	%rd19, [_Z29tensor_product_forward_kernelPfS_S_PtS_Pjmmmmm_param_5];
	ld.param.u64 	%rd20, [_Z29tensor_product_forward_kernelPfS_S_PtS_Pjmmmmm_param_6];
	ld.param.u64 	%rd13, [_Z29tensor_product_forward_kernelPfS_S_PtS_Pjmmmmm_param_7];
	ld.param.u64 	%rd14, [_Z29tensor_product_forward_kernelPfS_S_PtS_Pjmmmmm_param_8];
	ld.param.u64 	%rd15, [_Z29tensor_product_forward_kernelPfS_S_PtS_Pjmmmmm_param_9];
	ld.param.u64 	%rd21, [_Z29tensor_product_forward_kernelPfS_S_PtS_Pjmmmmm_param_10];
	cvta.to.global.u64 	%rd1, %rd18;
	cvta.to.global.u64 	%rd2, %rd17;
	cvta.to.global.u64 	%rd3, %rd16;
	cvta.to.global.u64 	%rd4, %rd19;
	add.s64 	%rd22, %rd20, 255;
	shr.u64 	%rd23, %rd22, 8;
	cvt.u32.u64 	%r31, %rd23;
	mov.u32 	%r32, %ctaid.x;
	mul.lo.s32 	%r1, %r32, %r31;
	add.s32 	%r33, %r1, %r31;
	cvt.s64.s32 	%rd24, %r33;
	min.u64 	%rd25, %rd20, %rd24;
	cvt.u32.u64 	%r2, %rd25;
	mov.u32 	%r34, %tid.x;
	cvt.u64.u32 	%rd5, %r34;
	setp.le.u64 	%p1, %rd21, %rd5;
	@%p1 bra 	$L__BB0_19;
	ld.param.u64 	%rd103, [_Z29tensor_product_forward_kernelPfS_S_PtS_Pjmmmmm_param_3];
	ld.param.u64 	%rd102, [_Z29tensor_product_forward_kernelPfS_S_PtS_Pjmmmmm_param_2];
	cvta.to.global.u64 	%rd26, %rd103;
	cvta.to.global.u64 	%rd27, %rd102;
	mul.lo.s64 	%rd6, %rd13, %rd5;
	mul.lo.s64 	%rd7, %rd14, %rd5;
	mul.lo.s64 	%rd28, %rd15, %rd5;
	shl.b64 	%rd29, %rd28, 2;
	add.s64 	%rd8, %rd27, %rd29;
	mul.wide.s32 	%rd30, %r1, 2;
	add.s64 	%rd31, %rd26, %rd30;
	ld.global.nc.u16 	%rs1, [%rd31];
	cvt.u32.u16 	%r73, %rs1;
	setp.ge.s32 	%p2, %r1, %r2;
	mov.f32 	%f61, 0f00000000;
	@%p2 bra 	$L__BB0_18;
	sub.s32 	%r36, %r2, %r1;
	and.b32  	%r4, %r36, 3;
	setp.eq.s32 	%p3, %r4, 0;
	mov.f32 	%f61, 0f00000000;
	mov.u32 	%r68, %r1;
	@%p3 bra 	$L__BB0_7;
	neg.s32 	%r63, %r4;
	mov.f32 	%f61, 0f00000000;
	mov.u32 	%r68, %r1;
$L__BB0_4:
	.pragma "nounroll";
	mul.wide.s32 	%rd32, %r68, 4;
	add.s64 	%rd33, %rd4, %rd32;
	ld.global.nc.u32 	%r37, [%rd33];
	shr.u32 	%r38, %r37, 10;
	and.b32  	%r39, %r38, 1023;
	cvt.u64.u32 	%rd34, %r39;
	add.s64 	%rd35, %rd6, %rd34;
	shl.b64 	%rd36, %rd35, 2;
	add.s64 	%rd37, %rd3, %rd36;
	ld.global.nc.f32 	%f20, [%rd37];
	and.b32  	%r40, %r37, 1023;
	cvt.u64.u32 	%rd38, %r40;
	add.s64 	%rd39, %rd7, %rd38;
	shl.b64 	%rd40, %rd39, 2;
	add.s64 	%rd41, %rd2, %rd40;
	ld.global.nc.f32 	%f21, [%rd41];
	mul.f32 	%f22, %f20, %f21;
	shr.u32 	%r41, %r37, 18;
	cvt.u64.u32 	%rd42, %r41;
	and.b64  	%rd43, %rd42, 4092;
	add.s64 	%rd44, %rd1, %rd43;
	ld.global.nc.f32 	%f23, [%rd44];
	fma.rn.f32 	%f61, %f22, %f23, %f61;
	setp.gt.s32 	%p4, %r37, -1;
	@%p4 bra 	$L__BB0_6;
	mul.wide.s32 	%rd45, %r73, 4;
	add.s64 	%rd46, %rd8, %rd45;
	ld.global.f32 	%f25, [%rd46];
	add.f32 	%f26, %f61, %f25;
	st.global.f32 	[%rd46], %f26;
	add.s32 	%r73, %r73, 1;
	mov.f32 	%f61, 0f00000000;
$L__BB0_6:
	add.s32 	%r68, %r68, 1;
	add.s32 	%r63, %r63, 1;
	setp.ne.s32 	%p5, %r63, 0;
	@%p5 bra 	$L__BB0_4;
$L__BB0_7:
	sub.s32 	%r42, %r1, %r2;
	setp.gt.u32 	%p6, %r42, -4;
	@%p6 bra 	$L__BB0_18;
	sub.s32 	%r70, %r68, %r2;
	add.s64 	%rd9, %rd4, 8;
$L__BB0_9:
	mul.wide.s32 	%rd47, %r68, 4;
	add.s64 	%rd10, %rd9, %rd47;
	ld.global.nc.u32 	%r43, [%rd10+-8];
	shr.u32 	%r44, %r43, 10;
	and.b32  	%r45, %r44, 1023;
	cvt.u64.u32 	%rd48, %r45;
	add.s64 	%rd49, %rd6, %rd48;
	shl.b64 	%rd50, %rd49, 2;
	add.s64 	%rd51, %rd3, %rd50;
	ld.global.nc.f32 	%f27, [%rd51];
	and.b32  	%r46, %r43, 1023;
	cvt.u64.u32 	%rd52, %r46;
	add.s64 	%rd53, %rd7, %rd52;
	shl.b64 	%rd54, %rd53, 2;
	add.s64 	%rd55, %rd2, %rd54;
	ld.global.nc.f32 	%f28, [%rd55];
	mul.f32 	%f29, %f27, %f28;
	shr.u32 	%r47, %r43, 18;
	cvt.u64.u32 	%rd56, %r47;
	and.b64  	%rd57, %rd56, 4092;
	add.s64 	%rd58, %rd1, %rd57;
	ld.global.nc.f32 	%f30, [%rd58];
	fma.rn.f32 	%f62, %f29, %f30, %f61;
	setp.gt.s32 	%p7, %r43, -1;
	@%p7 bra 	$L__BB0_11;
	mul.wide.s32 	%rd59, %r73, 4;
	add.s64 	%rd60, %rd8, %rd59;
	ld.global.f32 	%f32, [%rd60];
	add.f32 	%f33, %f62, %f32;
	st.global.f32 	[%rd60], %f33;
	add.s32 	%r73, %r73, 1;
	mov.f32 	%f62, 0f00000000;
$L__BB0_11:
	ld.global.nc.u32 	%r48, [%rd10+-4];
	shr.u32 	%r49, %r48, 10;
	and.b32  	%r50, %r49, 1023;
	cvt.u64.u32 	%rd61, %r50;
	add.s64 	%rd62, %rd6, %rd61;
	shl.b64 	%rd63, %rd62, 2;
	add.s64 	%rd64, %rd3, %rd63;
	ld.global.nc.f32 	%f34, [%rd64];
	and.b32  	%r51, %r48, 1023;
	cvt.u64.u32 	%rd65, %r51;
	add.s64 	%rd66, %rd7, %rd65;
	shl.b64 	%rd67, %rd66, 2;
	add.s64 	%rd68, %rd2, %rd67;
	ld.global.nc.f32 	%f35, [%rd68];
	mul.f32 	%f36, %f34, %f35;
	shr.u32 	%r52, %r48, 18;
	cvt.u64.u32 	%rd69, %r52;
	and.b64  	%rd70, %rd69, 4092;
	add.s64 	%rd71, %rd1, %rd70;
	ld.global.nc.f32 	%f37, [%rd71];
	fma.rn.f32 	%f63, %f36, %f37, %f62;
	setp.gt.s32 	%p8, %r48, -1;
	@%p8 bra 	$L__BB0_13;
	mul.wide.s32 	%rd72, %r73, 4;
	add.s64 	%rd73, %rd8, %rd72;
	ld.global.f32 	%f39, [%rd73];
	add.f32 	%f40, %f63, %f39;
	st.global.f32 	[%rd73], %f40;
	add.s32 	%r73, %r73, 1;
	mov.f32 	%f63, 0f00000000;
$L__BB0_13:
	ld.global.nc.u32 	%r53, [%rd10];
	shr.u32 	%r54, %r53, 10;
	and.b32  	%r55, %r54, 1023;
	cvt.u64.u32 	%rd74, %r55;
	add.s64 	%rd75, %rd6, %rd74;
	shl.b64 	%rd76, %rd75, 2;
	add.s64 	%rd77, %rd3, %rd76;
	ld.global.nc.f32 	%f41, [%rd77];
	and.b32  	%r56, %r53, 1023;
	cvt.u64.u32 	%rd78, %r56;
	add.s64 	%rd79, %rd7, %rd78;
	shl.b64 	%rd80, %rd79, 2;
	add.s64 	%rd81, %rd2, %rd80;
	ld.global.nc.f32 	%f42, [%rd81];
	mul.f32 	%f43, %f41, %f42;
	shr.u32 	%r57, %r53, 18;
	cvt.u64.u32 	%rd82, %r57;
	and.b64  	%rd83, %rd82, 4092;
	add.s64 	%rd84, %rd1, %rd83;
	ld.global.nc.f32 	%f44, [%rd84];
	fma.rn.f32 	%f64, %f43, %f44, %f63;
	setp.gt.s32 	%p9, %r53, -1;
	@%p9 bra 	$L__BB0_15;
	mul.wide.s32 	%rd85, %r73, 4;
	add.s64 	%rd86, %rd8, %rd85;
	ld.global.f32 	%f46, [%rd86];
	add.f32 	%f47, %f64, %f46;
	st.global.f32 	[%rd86], %f47;
	add.s32 	%r73, %r73, 1;
	mov.f32 	%f64, 0f00000000;
$L__BB0_15:
	ld.global.nc.u32 	%r58, [%rd10+4];
	shr.u32 	%r59, %r58, 10;
	and.b32  	%r60, %r59, 1023;
	cvt.u64.u32 	%rd87, %r60;
	add.s64 	%rd88, %rd6, %rd87;
	shl.b64 	%rd89, %rd88, 2;
	add.s64 	%rd90, %rd3, %rd89;
	ld.global.nc.f32 	%f48, [%rd90];
	and.b32  	%r61, %r58, 1023;
	cvt.u64.u32 	%rd91, %r61;
	add.s64 	%rd92, %rd7, %rd91;
	shl.b64 	%rd93, %rd92, 2;
	add.s64 	%rd94, %rd2, %rd93;
	ld.global.nc.f32 	%f49, [%rd94];
	mul.f32 	%f50, %f48, %f49;
	shr.u32 	%r62, %r58, 18;
	cvt.u64.u32 	%rd95, %r62;
	and.b64  	%rd96, %rd95, 4092;
	add.s64 	%rd97, %rd1, %rd96;
	ld.global.nc.f32 	%f51, [%rd97];
	fma.rn.f32 	%f61, %f50, %f51, %f64;
	setp.gt.s32 	%p10, %r58, -1;
	@%p10 bra 	$L__BB0_17;
	mul.wide.s32 	%rd98, %r73, 4;
	add.s64 	%rd99, %rd8, %rd98;
	ld.global.f32 	%f53, [%rd99];
	add.f32 	%f54, %f61, %f53;
	st.global.f32 	[%rd99], %f54;
	add.s32 	%r73, %r73, 1;
	mov.f32 	%f61, 0f00000000;
$L__BB0_17:
	add.s32 	%r68, %r68, 4;
	add.s32 	%r70, %r70, 4;
	setp.ne.s32 	%p11, %r70, 0;
	@%p11 bra 	$L__BB0_9;
$L__BB0_18:
	mul.wide.s32 	%rd100, %r73, 4;
	add.s64 	%rd101, %rd8, %rd100;
	ld.global.f32 	%f55, [%rd101];
	add.f32 	%f56, %f61, %f55;
	st.global.f32 	[%rd101], %f56;
$L__BB0_19:
	ret;

}


// ===== COMPILED SASS (sm_100) =====

	.target	sm_100

	.elftype	@"ET_EXEC"


//--------------------- .note.nv.tkinfo           --------------------------
	.section	.note.nv.tkinfo,"",@"SHT_NOTE"
	.sectionflags	@"SHF_NOTE_NV_TKINFO"
	.tkinfo
        /*0018*/ 	.word	0x00000002
        /*0030*/ 	.string	""
        /*0030*/ 	.string	"ptxas"
        /*0030*/ 	.string	"Cuda compilation tools, release 13.0, V13.0.88"
        /*0030*/ 	.string	"Build cuda_13.0.r13.0/compiler.36424714_0"
        /*0030*/ 	.string	"-arch sm_100 -m 64 "



//--------------------- .note.nv.cuinfo           --------------------------
	.section	.note.nv.cuinfo,"",@"SHT_NOTE"
	.sectionflags	@"SHF_NOTE_NV_CUINFO"
        /*0018*/ 	.short	0x0002
        /*001a*/ 	.short	0x0064
        /*001c*/ 	.short	0x0082
	.zero		2


//--------------------- .nv.info                  --------------------------
	.section	.nv.info,"",@"SHT_CUDA_INFO"
	.align	4


	//----- nvinfo : EIATTR_REGCOUNT
	.align		4
        /*0000*/ 	.byte	0x04, 0x2f
        /*0002*/ 	.short	(.L_1 - .L_0)
	.align		4
.L_0:
        /*0004*/ 	.word	index@(_Z29tensor_product_forward_kernelPfS_S_PtS_Pjmmmmm)
        /*0008*/ 	.word	0x00000020


	//----- nvinfo : EIATTR_FRAME_SIZE
	.align		4
.L_1:
        /*000c*/ 	.byte	0x04, 0x11
        /*000e*/ 	.short	(.L_3 - .L_2)
	.align		4
.L_2:
        /*0010*/ 	.word	index@(_Z29tensor_product_forward_kernelPfS_S_PtS_Pjmmmmm)
        /*0014*/ 	.word	0x00000000


	//----- nvinfo : EIATTR_MIN_STACK_SIZE
	.align		4
.L_3:
        /*0018*/ 	.byte	0x04, 0x12
        /*001a*/ 	.short	(.L_5 - .L_4)
	.align		4
.L_4:
        /*001c*/ 	.word	index@(_Z29tensor_product_forward_kernelPfS_S_PtS_Pjmmmmm)
        /*0020*/ 	.word	0x00000000
.L_5:


//--------------------- .nv.compat                --------------------------
	.section	.nv.compat,"",@"SHT_CUDA_COMPAT_INFO"
	.align	4
        /*0000*/ 	.byte	0x02, 0x09, 0x00, 0x00, 0x02, 0x02, 0x01, 0x00, 0x02, 0x05, 0x05, 0x00, 0x03, 0x07, 0x01, 0x01
        /*0010*/ 	.byte	0x02, 0x03, 0x00, 0x00, 0x02, 0x06, 0x01, 0x00, 0x04, 0x0b, 0x08, 0x00, 0x09, 0x00, 0x00, 0x00
        /*0020*/ 	.byte	0x00, 0x00, 0x00, 0x00


//--------------------- .nv.info._Z29tensor_product_forward_kernelPfS_S_PtS_Pjmmmmm --------------------------
	.section	.nv.info._Z29tensor_product_forward_kernelPfS_S_PtS_Pjmmmmm,"",@"SHT_CUDA_INFO"
	.sectionflags	@""
	.align	4


	//----- nvinfo : EIATTR_CUDA_API_VERSION
	.align		4
        /*0000*/ 	.byte	0x04, 0x37
        /*0002*/ 	.short	(.L_7 - .L_6)
.L_6:
        /*0004*/ 	.word	0x00000082


	//----- nvinfo : EIATTR_KPARAM_INFO
	.align		4
.L_7:
        /*0008*/ 	.byte	0x04, 0x17
        /*000a*/ 	.short	(.L_9 - .L_8)
.L_8:
        /*000c*/ 	.word	0x00000000
        /*0010*/ 	.short	0x000a
        /*0012*/ 	.short	0x0050
        /*0014*/ 	.byte	0x00, 0xf0, 0x21, 0x00


	//----- nvinfo : EIATTR_KPARAM_INFO
	.align		4
.L_9:
        /*0018*/ 	.byte	0x04, 0x17
        /*001a*/ 	.short	(.L_11 - .L_10)
.L_10:
        /*001c*/ 	.word	0x00000000
        /*0020*/ 	.short	0x0009
        /*0022*/ 	.short	0x0048
        /*0024*/ 	.byte	0x00, 0xf0, 0x21, 0x00


	//----- nvinfo : EIATTR_KPARAM_INFO
	.align		4
.L_11:
        /*0028*/ 	.byte	0x04, 0x17
        /*002a*/ 	.short	(.L_13 - .L_12)
.L_12:
        /*002c*/ 	.word	0x00000000
        /*0030*/ 	.short	0x0008
        /*0032*/ 	.short	0x0040
        /*0034*/ 	.byte	0x00, 0xf0, 0x21, 0x00


	//----- nvinfo : EIATTR_KPARAM_INFO
	.align		4
.L_13:
        /*0038*/ 	.byte	0x04, 0x17
        /*003a*/ 	.short	(.L_15 - .L_14)
.L_14:
        /*003c*/ 	.word	0x00000000
        /*0040*/ 	.short	0x0007
        /*0042*/ 	.short	0x0038
        /*0044*/ 	.byte	0x00, 0xf0, 0x21, 0x00


	//----- nvinfo : EIATTR_KPARAM_INFO
	.align		4
.L_15:
        /*0048*/ 	.byte	0x04, 0x17
        /*004a*/ 	.short	(.L_17 - .L_16)
.L_16:
        /*004c*/ 	.word	0x00000000
        /*0050*/ 	.short	0x0006
        /*0052*/ 	.short	0x0030
        /*0054*/ 	.byte	0x00, 0xf0, 0x21, 0x00


	//----- nvinfo : EIATTR_KPARAM_INFO
	.align		4
.L_17:
        /*0058*/ 	.byte	0x04, 0x17
        /*005a*/ 	.short	(.L_19 - .L_18)
.L_18:
        /*005c*/ 	.word	0x00000000
        /*0060*/ 	.short	0x0005
        /*0062*/ 	.short	0x0028
        /*0064*/ 	.byte	0x00, 0xf5, 0x21, 0x00


	//----- nvinfo : EIATTR_KPARAM_INFO
	.align		4
.L_19:
        /*0068*/ 	.byte	0x04, 0x17
        /*006a*/ 	.short	(.L_21 - .L_20)
.L_20:
        /*006c*/ 	.word	0x00000000
        /*0070*/ 	.short	0x0004
        /*0072*/ 	.short	0x0020
        /*0074*/ 	.byte	0x00, 0xf5, 0x21, 0x00


	//----- nvinfo : EIATTR_KPARAM_INFO
	.align		4
.L_21:
        /*0078*/ 	.byte	0x04, 0x17
        /*007a*/ 	.short	(.L_23 - .L_22)
.L_22:
        /*007c*/ 	.word	0x00000000
        /*0080*/ 	.short	0x0003
        /*0082*/ 	.short	0x0018
        /*0084*/ 	.byte	0x00, 0xf5, 0x21, 0x00


	//----- nvinfo : EIATTR_KPARAM_INFO
	.align		4
.L_23:
        /*0088*/ 	.byte	0x04, 0x17
        /*008a*/ 	.short	(.L_25 - .L_24)
.L_24:
        /*008c*/ 	.word	0x00000000
        /*0090*/ 	.short	0x0002
        /*0092*/ 	.short	0x0010
        /*0094*/ 	.byte	0x00, 0xf5, 0x21, 0x00


	//----- nvinfo : EIATTR_KPARAM_INFO
	.align		4
.L_25:
        /*0098*/ 	.byte	0x04, 0x17
        /*009a*/ 	.short	(.L_27 - .L_26)
.L_26:
        /*009c*/ 	.word	0x00000000
        /*00a0*/ 	.short	0x0001
        /*00a2*/ 	.short	0x0008
        /*00a4*/ 	.byte	0x00, 0xf5, 0x21, 0x00


	//----- nvinfo : EIATTR_KPARAM_INFO
	.align		4
.L_27:
        /*00a8*/ 	.byte	0x04, 0x17
        /*00aa*/ 	.short	(.L_29 - .L_28)
.L_28:
        /*00ac*/ 	.word	0x00000000
        /*00b0*/ 	.short	0x0000
        /*00b2*/ 	.short	0x0000
        /*00b4*/ 	.byte	0x00, 0xf5, 0x21, 0x00


	//----- nvinfo : EIATTR_SPARSE_MMA_MASK
	.align		4
.L_29:
        /*00b8*/ 	.byte	0x03, 0x50
        /*00ba*/ 	.short	0x0000


	//----- nvinfo : EIATTR_MAXREG_COUNT
	.align		4
        /*00bc*/ 	.byte	0x03, 0x1b
        /*00be*/ 	.short	0x00ff


	//----- nvinfo : EIATTR_MERCURY_ISA_VERSION
	.align		4
        /*00c0*/ 	.byte	0x03, 0x5f
        /*00c2*/ 	.short	0x0101


	//----- nvinfo : EIATTR_VRC_CTA_INIT_COUNT
	.align		4
        /*00c4*/ 	.byte	0x02, 0x4a
	.zero		1
	.zero		1


	//----- nvinfo : EIATTR_EXIT_INSTR_OFFSETS
	.align		4
        /*00c8*/ 	.byte	0x04, 0x1c
        /*00ca*/ 	.short	(.L_31 - .L_30)


	//   ....[0]....
.L_30:
        /*00cc*/ 	.word	0x00000100


	//   ....[1]....
        /*00d0*/ 	.word	0x00000d90


	//----- nvinfo : EIATTR_CBANK_PARAM_SIZE
	.align		4
.L_31:
        /*00d4*/ 	.byte	0x03, 0x19
        /*00d6*/ 	.short	0x0058


	//----- nvinfo : EIATTR_PARAM_CBANK
	.align		4
        /*00d8*/ 	.byte	0x04, 0x0a
        /*00da*/ 	.short	(.L_33 - .L_32)
	.align		4
.L_32:
        /*00dc*/ 	.word	index@(.nv.constant0._Z29tensor_product_forward_kernelPfS_S_PtS_Pjmmmmm)
        /*00e0*/ 	.short	0x0380
        /*00e2*/ 	.short	0x0058


	//----- nvinfo : EIATTR_SW_WAR
	.align		4
.L_33:
        /*00e4*/ 	.byte	0x04, 0x36
        /*00e6*/ 	.short	(.L_35 - .L_34)
.L_34:
        /*00e8*/ 	.word	0x00000008
.L_35:


//--------------------- .nv.callgraph             --------------------------
	.section	.nv.callgraph,"",@"SHT_CUDA_CALLGRAPH"
	.align	4
	.sectionentsize	8
	.align		4
        /*0000*/ 	.word	0x00000000
	.align		4
        /*0004*/ 	.word	0xffffffff
	.align		4
        /*0008*/ 	.word	0x00000000
	.align		4
        /*000c*/ 	.word	0xfffffffe
	.align		4
        /*0010*/ 	.word	0x00000000
	.align		4
        /*0014*/ 	.word	0xfffffffd
	.align		4
        /*0018*/ 	.word	0x00000000
	.align		4
        /*001c*/ 	.word	0xfffffffc


//--------------------- .text._Z29tensor_product_forward_kernelPfS_S_PtS_Pjmmmmm --------------------------
	.section	.text._Z29tensor_product_forward_kernelPfS_S_PtS_Pjmmmmm,"ax",@progbits
	.align	128
        .global         _Z29tensor_product_forward_kernelPfS_S_PtS_Pjmmmmm
        .type           _Z29tensor_product_forward_kernelPfS_S_PtS_Pjmmmmm,@function
        .size           _Z29tensor_product_forward_kernelPfS_S_PtS_Pjmmmmm,(.L_x_5 - _Z29tensor_product_forward_kernelPfS_S_PtS_Pjmmmmm)
        .other          _Z29tensor_product_forward_kernelPfS_S_PtS_Pjmmmmm,@"STO_CUDA_ENTRY STV_DEFAULT"
_Z29tensor_product_forward_kernelPfS_S_PtS_Pjmmmmm:
.text._Z29tensor_product_forward_kernelPfS_S_PtS_Pjmmmmm:
[----:B------:R-:W-:Y:S01]  /*0000*/  LDC R1, c[0x0][0x37c] ;  /* 0x0000df00ff017b82 */ /* 0x000fe20000000800 */
[----:B------:R-:W0:Y:S01]  /*0010*/  S2R R4, SR_CTAID.X ;  /* 0x0000000000047919 */ /* 0x000e220000002500 */
[----:B------:R-:W1:Y:S01]  /*0020*/  LDCU.64 UR6, c[0x0][0x3b0] ;  /* 0x00007600ff0677ac */ /* 0x000e620008000a00 */
[----:B------:R-:W2:Y:S01]  /*0030*/  S2R R0, SR_TID.X ;  /* 0x0000000000007919 */ /* 0x000ea20000002100 */
[----:B------:R-:W2:Y:S01]  /*0040*/  LDCU.64 UR8, c[0x0][0x3d0] ;  /* 0x00007a00ff0877ac */ /* 0x000ea20008000a00 */
[----:B-1----:R-:W-:-:S04]  /*0050*/  UIADD3 UR4, UP0, UPT, UR6, 0xff, URZ ;  /* 0x000000ff06047890 */ /* 0x002fc8000ff1e0ff */
[----:B------:R-:W-:-:S04]  /*0060*/  UIADD3.X UR5, UPT, UPT, URZ, UR7, URZ, UP0, !UPT ;  /* 0x00000007ff057290 */ /* 0x000fc800087fe4ff */
[----:B------:R-:W-:-:S06]  /*0070*/  USHF.R.U64 UR4, UR4, 0x8, UR5 ;  /* 0x0000000804047899 */ /* 0x000fcc0008001205 */
[----:B0-----:R-:W-:Y:S01]  /*0080*/  IMAD R4, R4, UR4, RZ ;  /* 0x0000000404047c24 */ /* 0x001fe2000f8e02ff */
[----:B--2---:R-:W-:-:S03]  /*0090*/  ISETP.GE.U32.AND P0, PT, R0, UR8, PT ;  /* 0x0000000800007c0c */ /* 0x004fc6000bf06070 */
[----:B------:R-:W-:Y:S01]  /*00a0*/  VIADD R5, R4, UR4 ;  /* 0x0000000404057c36 */ /* 0x000fe20008000000 */
[----:B------:R-:W-:-:S04]  /*00b0*/  ISETP.GE.U32.AND.EX P0, PT, RZ, UR9, PT, P0 ;  /* 0x00000009ff007c0c */ /* 0x000fc8000bf06100 */
[----:B------:R-:W-:Y:S02]  /*00c0*/  ISETP.LT.U32.AND P1, PT, R5, UR6, PT ;  /* 0x0000000605007c0c */ /* 0x000fe4000bf21070 */
[----:B------:R-:W-:-:S04]  /*00d0*/  SHF.R.S32.HI R2, RZ, 0x1f, R5 ;  /* 0x0000001fff027819 */ /* 0x000fc80000011405 */
[----:B------:R-:W-:-:S04]  /*00e0*/  ISETP.LT.U32.AND.EX P1, PT, R2, UR7, PT, P1 ;  /* 0x0000000702007c0c */ /* 0x000fc8000bf21110 */
[----:B------:R-:W-:Y:S01]  /*00f0*/  SEL R5, R5, UR6, P1 ;  /* 0x0000000605057c07 */ /* 0x000fe20008800000 */
[----:B------:R-:W-:Y:S08]  /*0100*/  @P0 EXIT ;  /* 0x000000000000094d */ /* 0x000ff00003800000 */
[----:B------:R-:W0:Y:S01]  /*0110*/  LDC.64 R2, c[0x0][0x398] ;  /* 0x0000e600ff027b82 */ /* 0x000e220000000a00 */
[----:B------:R-:W1:Y:S01]  /*0120*/  LDCU.64 UR6, c[0x0][0x3c8] ;  /* 0x00007900ff0677ac */ /* 0x000e620008000a00 */
[----:B------:R-:W2:Y:S01]  /*0130*/  LDCU.64 UR8, c[0x0][0x390] ;  /* 0x00007200ff0877ac */ /* 0x000ea20008000a00 */
[----:B------:R-:W3:Y:S01]  /*0140*/  LDCU.64 UR4, c[0x0][0x358] ;  /* 0x00006b00ff0477ac */ /* 0x000ee20008000a00 */
[----:B------:R-:W-:Y:S01]  /*0150*/  ISETP.GE.AND P0, PT, R4, R5, PT ;  /* 0x000000050400720c */ /* 0x000fe20003f06270 */
[----:B-1----:R-:W-:-:S04]  /*0160*/  IMAD.WIDE.U32 R6, R0, UR6, RZ ;  /* 0x0000000600067c25 */ /* 0x002fc8000f8e00ff */
[----:B------:R-:W-:Y:S02]  /*0170*/  IMAD R7, R0, UR7, R7 ;  /* 0x0000000700077c24 */ /* 0x000fe4000f8e0207 */
[----:B0-----:R-:W-:Y:S01]  /*0180*/  IMAD.WIDE R2, R4, 0x2, R2 ;  /* 0x0000000204027825 */ /* 0x001fe200078e0202 */
[----:B--2---:R-:W-:-:S04]  /*0190*/  LEA R8, P1, R6, UR8, 0x2 ;  /* 0x0000000806087c11 */ /* 0x004fc8000f8210ff */
[----:B------:R-:W-:Y:S01]  /*01a0*/  LEA.HI.X R9, R6, UR9, R7, 0x2, P1 ;  /* 0x0000000906097c11 */ /* 0x000fe200088f1407 */
[----:B---3--:R0:W5:Y:S01]  /*01b0*/  LDG.E.U16.CONSTANT R2, desc[UR4][R2.64] ;  /* 0x0000000402027981 */ /* 0x008162000c1e9500 */
[----:B------:R-:W-:Y:S01]  /*01c0*/  IMAD.MOV.U32 R23, RZ, RZ, RZ ;  /* 0x000000ffff177224 */ /* 0x000fe200078e00ff */
[----:B------:R-:W-:Y:S06]  /*01d0*/  @P0 BRA `(.L_x_0) ;  /* 0x0000000800dc0947 */ /* 0x000fec0003800000 */
[----:B0-----:R-:W-:Y:S02]  /*01e0*/  IMAD.IADD R3, R5, 0x1, -R4 ;  /* 0x0000000105037824 */ /* 0x001fe400078e0a04 */
[----:B------:R-:W-:Y:S02]  /*01f0*/  HFMA2 R23, -RZ, RZ, 0, 0 ;  /* 0x00000000ff177431 */ /* 0x000fe400000001ff */
[----:B------:R-:W-:Y:S01]  /*0200*/  IMAD.IADD R6, R4, 0x1, -R5 ;  /* 0x0000000104067824 */ /* 0x000fe200078e0a05 */
[----:B------:R-:W-:-:S04]  /*0210*/  LOP3.LUT P1, R3, R3, 0x3, RZ, 0xc0, !PT ;  /* 0x0000000303037812 */ /* 0x000fc8000782c0ff */
[----:B------:R-:W-:-:S09]  /*0220*/  ISETP.GT.U32.AND P0, PT, R6, -0x4, PT ;  /* 0xfffffffc0600780c */ /* 0x000fd20003f04070 */
[----:B------:R-:W-:Y:S05]  /*0230*/  @!P1 BRA `(.L_x_1) ;  /* 0x0000000000a89947 */ /* 0x000fea0003800000 */
[----:B------:R-:W0:Y:S01]  /*0240*/  LDC.64 R6, c[0x0][0x3a8] ;  /* 0x0000ea00ff067b82 */ /* 0x000e220000000a00 */
[----:B------:R-:W-:Y:S01]  /*0250*/  IMAD.MOV R3, RZ, RZ, -R3 ;  /* 0x000000ffff037224 */ /* 0x000fe200078e0a03 */
[----:B------:R-:W1:Y:S01]  /*0260*/  LDCU.64 UR6, c[0x0][0x3b8] ;  /* 0x00007700ff0677ac */ /* 0x000e620008000a00 */
[----:B------:R-:W-:Y:S01]  /*0270*/  IMAD.MOV.U32 R23, RZ, RZ, RZ ;  /* 0x000000ffff177224 */ /* 0x000fe200078e00ff */
[----:B------:R-:W2:Y:S01]  /*0280*/  LDCU.64 UR12, c[0x0][0x3c0] ;  /* 0x00007800ff0c77ac */ /* 0x000ea20008000a00 */
[----:B------:R-:W3:Y:S01]  /*0290*/  LDCU.64 UR14, c[0x0][0x3a0] ;  /* 0x00007400ff0e77ac */ /* 0x000ee20008000a00 */
[----:B------:R-:W4:Y:S04]  /*02a0*/  LDCU.128 UR8, c[0x0][0x380] ;  /* 0x00007000ff0877ac */ /* 0x000f280008000c00 */
.L_x_2:
[----:B0-----:R-:W-:-:S06]  /*02b0*/  IMAD.WIDE R12, R4, 0x4, R6 ;  /* 0x00000004040c7825 */ /* 0x001fcc00078e0206 */
[----:B------:R-:W2:Y:S01]  /*02c0*/  LDG.E.CONSTANT R12, desc[UR4][R12.64] ;  /* 0x000000040c0c7981 */ /* 0x000ea2000c1e9900 */
[----:B------:R-:W-:Y:S02]  /*02d0*/  IMAD.MOV.U32 R11, RZ, RZ, RZ ;  /* 0x000000ffff0b7224 */ /* 0x000fe400078e00ff */
[----:B------:R-:W-:Y:S01]  /*02e0*/  IMAD.MOV.U32 R17, RZ, RZ, RZ ;  /* 0x000000ffff117224 */ /* 0x000fe200078e00ff */
[--C-:B--2---:R-:W-:Y:S02]  /*02f0*/  SHF.R.U32.HI R16, RZ, 0xa, R12.reuse ;  /* 0x0000000aff107819 */ /* 0x104fe4000001160c */
[----:B------:R-:W-:Y:S02]  /*0300*/  LOP3.LUT R10, R12, 0x3ff, RZ, 0xc0, !PT ;  /* 0x000003ff0c0a7812 */ /* 0x000fe400078ec0ff */
[----:B------:R-:W-:Y:S02]  /*0310*/  LOP3.LUT R16, R16, 0x3ff, RZ, 0xc0, !PT ;  /* 0x000003ff10107812 */ /* 0x000fe400078ec0ff */
[----:B------:R-:W-:Y:S01]  /*0320*/  SHF.R.U32.HI R15, RZ, 0x12, R12 ;  /* 0x00000012ff0f7819 */ /* 0x000fe2000001160c */
[----:B------:R-:W-:Y:S01]  /*0330*/  IMAD.WIDE.U32 R10, R0, UR12, R10 ;  /* 0x0000000c000a7c25 */ /* 0x000fe2000f8e000a */
[----:B------:R-:W-:-:S03]  /*0340*/  ISETP.GT.AND P1, PT, R12, -0x1, PT ;  /* 0xffffffff0c00780c */ /* 0x000fc60003f24270 */
[----:B-1----:R-:W-:Y:S01]  /*0350*/  IMAD.WIDE.U32 R16, R0, UR6, R16 ;  /* 0x0000000600107c25 */ /* 0x002fe2000f8e0010 */
[----:B----4-:R-:W-:-:S03]  /*0360*/  LEA R14, P3, R10, UR10, 0x2 ;  /* 0x0000000a0a0e7c11 */ /* 0x010fc6000f8610ff */
[----:B------:R-:W-:Y:S01]  /*0370*/  IMAD R11, R0, UR13, R11 ;  /* 0x0000000d000b7c24 */ /* 0x000fe2000f8e020b */
[----:B------:R-:W-:Y:S01]  /*0380*/  LEA R12, P2, R16, UR8, 0x2 ;  /* 0x00000008100c7c11 */ /* 0x000fe2000f8410ff */
[----:B------:R-:W-:Y:S01]  /*0390*/  IMAD R13, R0, UR7, R17 ;  /* 0x00000007000d7c24 */ /* 0x000fe2000f8e0211 */
[----:B------:R-:W-:Y:S02]  /*03a0*/  LOP3.LUT R17, R15, 0xffc, RZ, 0xc0, !PT ;  /* 0x00000ffc0f117812 */ /* 0x000fe400078ec0ff */
[----:B------:R-:W-:Y:S02]  /*03b0*/  LEA.HI.X R15, R10, UR11, R11, 0x2, P3 ;  /* 0x0000000b0a0f7c11 */ /* 0x000fe400098f140b */
[----:B------:R-:W-:Y:S02]  /*03c0*/  LEA.HI.X R13, R16, UR9, R13, 0x2, P2 ;  /* 0x00000009100d7c11 */ /* 0x000fe400090f140d */
[----:B---3--:R-:W-:Y:S02]  /*03d0*/  IADD3 R16, P2, PT, R17, UR14, RZ ;  /* 0x0000000e11107c10 */ /* 0x008fe4000ff5e0ff */
[----:B------:R-:W2:Y:S02]  /*03e0*/  LDG.E.CONSTANT R15, desc[UR4][R14.64] ;  /* 0x000000040e0f7981 */ /* 0x000ea4000c1e9900 */
[----:B------:R-:W-:-:S02]  /*03f0*/  IADD3.X R17, PT, PT, RZ, UR15, RZ, P2, !PT ;  /* 0x0000000fff117c10 */ /* 0x000fc400097fe4ff */
[----:B------:R-:W2:Y:S01]  /*0400*/  LDG.E.CONSTANT R12, desc[UR4][R12.64] ;  /* 0x000000040c0c7981 */ /* 0x000ea2000c1e9900 */
[----:B-----5:R-:W-:-:S03]  /*0410*/  @!P1 IMAD.WIDE R10, R2, 0x4, R8 ;  /* 0x00000004020a9825 */ /* 0x020fc600078e0208 */
[----:B------:R-:W3:Y:S04]  /*0420*/  LDG.E.CONSTANT R16, desc[UR4][R16.64] ;  /* 0x0000000410107981 */ /* 0x000ee8000c1e9900 */
[----:B------:R-:W4:Y:S01]  /*0430*/  @!P1 LDG.E R20, desc[UR4][R10.64] ;  /* 0x000000040a149981 */ /* 0x000f22000c1e1900 */
[----:B------:R-:W-:Y:S02]  /*0440*/  VIADD R3, R3, 0x1 ;  /* 0x0000000103037836 */ /* 0x000fe40000000000 */
[----:B------:R-:W-:Y:S02]  /*0450*/  VIADD R4, R4, 0x1 ;  /* 0x0000000104047836 */ /* 0x000fe40000000000 */
[----:B------:R-:W-:Y:S01]  /*0460*/  @!P1 VIADD R2, R2, 0x1 ;  /* 0x0000000102029836 */ /* 0x000fe20000000000 */
[----:B------:R-:W-:Y:S01]  /*0470*/  ISETP.NE.AND P2, PT, R3, RZ, PT ;  /* 0x000000ff0300720c */ /* 0x000fe20003f45270 */
[----:B--2---:R-:W-:-:S04]  /*0480*/  FMUL R18, R12, R15 ;  /* 0x0000000f0c127220 */ /* 0x004fc80000400000 */
[----:B---3--:R-:W-:-:S04]  /*0490*/  FFMA R23, R18, R16, R23 ;  /* 0x0000001012177223 */ /* 0x008fc80000000017 */
[----:B----4-:R-:W-:Y:S01]  /*04a0*/  @!P1 FADD R19, R23, R20 ;  /* 0x0000001417139221 */ /* 0x010fe20000000000 */
[----:B------:R-:W-:-:S04]  /*04b0*/  @!P1 IMAD.MOV.U32 R23, RZ, RZ, RZ ;  /* 0x000000ffff179224 */ /* 0x000fc800078e00ff */
[----:B------:R0:W-:Y:S01]  /*04c0*/  @!P1 STG.E desc[UR4][R10.64], R19 ;  /* 0x000000130a009986 */ /* 0x0001e2000c101904 */
[----:B------:R-:W-:Y:S05]  /*04d0*/  @P2 BRA `(.L_x_2) ;  /* 0xfffffffc00742947 */ /* 0x000fea000383ffff */
.L_x_1:
[----:B------:R-:W-:Y:S05]  /*04e0*/  @P0 BRA `(.L_x_0) ;  /* 0x0000000800180947 */ /* 0x000fea0003800000 */
[----:B0-----:R-:W0:Y:S01]  /*04f0*/  LDC.64 R10, c[0x0][0x3a8] ;  /* 0x0000ea00ff0a7b82 */ /* 0x001e220000000a00 */
[----:B------:R-:W-:Y:S01]  /*0500*/  IMAD.IADD R5, R4, 0x1, -R5 ;  /* 0x0000000104057824 */ /* 0x000fe200078e0a05 */
[----:B------:R-:W1:Y:S01]  /*0510*/  LDCU.64 UR6, c[0x0][0x3b8] ;  /* 0x00007700ff0677ac */ /* 0x000e620008000a00 */
[----:B------:R-:W2:Y:S01]  /*0520*/  LDCU.64 UR12, c[0x0][0x3c0] ;  /* 0x00007800ff0c77ac */ /* 0x000ea20008000a00 */
[----:B------:R-:W3:Y:S01]  /*0530*/  LDCU.64 UR14, c[0x0][0x3a0] ;  /* 0x00007400ff0e77ac */ /* 0x000ee20008000a00 */
[----:B------:R-:W4:Y:S01]  /*0540*/  LDCU.128 UR8, c[0x0][0x380] ;  /* 0x00007000ff0877ac */ /* 0x000f220008000c00 */
[----:B0-----:R-:W-:-:S04]  /*0550*/  IADD3 R10, P0, PT, R10, 0x8, RZ ;  /* 0x000000080a0a7810 */ /* 0x001fc80007f1e0ff */
[----:B-1234-:R-:W-:-:S09]  /*0560*/  IADD3.X R11, PT, PT, RZ, R11, RZ, P0, !PT ;  /* 0x0000000bff0b7210 */ /* 0x01efd200007fe4ff */
.L_x_3:
[----:B-1----:R-:W-:-:S05]  /*0570*/  IMAD.WIDE R12, R4, 0x4, R10 ;  /* 0x00000004040c7825 */ /* 0x002fca00078e020a */
[----:B------:R-:W2:Y:S04]  /*0580*/  LDG.E.CONSTANT R18, desc[UR4][R12.64+-0x8] ;  /* 0xfffff8040c127981 */ /* 0x000ea8000c1e9900 */
[----:B------:R-:W3:Y:S01]  /*0590*/  LDG.E.CONSTANT R24, desc[UR4][R12.64+-0x4] ;  /* 0xfffffc040c187981 */ /* 0x000ee2000c1e9900 */
[----:B------:R-:W-:Y:S02]  /*05a0*/  IMAD.MOV.U32 R17, RZ, RZ, RZ ;  /* 0x000000ffff117224 */ /* 0x000fe400078e00ff */
[----:B------:R-:W-:Y:S02]  /*05b0*/  IMAD.MOV.U32 R15, RZ, RZ, RZ ;  /* 0x000000ffff0f7224 */ /* 0x000fe400078e00ff */
[C---:B------:R-:W-:Y:S02]  /*05c0*/  IMAD R7, R0.reuse, UR7, RZ ;  /* 0x0000000700077c24 */ /* 0x040fe4000f8e02ff */
[----:B------:R-:W-:Y:S01]  /*05d0*/  IMAD R6, R0, UR13, RZ ;  /* 0x0000000d00067c24 */ /* 0x000fe2000f8e02ff */
[----:B--2---:R-:W-:-:S02]  /*05e0*/  SHF.R.U32.HI R16, RZ, 0xa, R18 ;  /* 0x0000000aff107819 */ /* 0x004fc40000011612 */
[----:B------:R-:W-:Y:S02]  /*05f0*/  LOP3.LUT R14, R18, 0x3ff, RZ, 0xc0, !PT ;  /* 0x000003ff120e7812 */ /* 0x000fe400078ec0ff */
[----:B------:R-:W-:Y:S02]  /*0600*/  LOP3.LUT R16, R16, 0x3ff, RZ, 0xc0, !PT ;  /* 0x000003ff10107812 */ /* 0x000fe400078ec0ff */
[----:B------:R-:W-:Y:S01]  /*0610*/  SHF.R.U32.HI R3, RZ, 0x12, R18 ;  /* 0x00000012ff037819 */ /* 0x000fe20000011612 */
[----:B------:R-:W-:-:S03]  /*0620*/  IMAD.WIDE.U32 R14, R0, UR12, R14 ;  /* 0x0000000c000e7c25 */ /* 0x000fc6000f8e000e */
[----:B------:R-:W-:Y:S01]  /*0630*/  LOP3.LUT R3, R3, 0xffc, RZ, 0xc0, !PT ;  /* 0x00000ffc03037812 */ /* 0x000fe200078ec0ff */
[----:B------:R-:W-:Y:S01]  /*0640*/  IMAD.WIDE.U32 R16, R0, UR6, R16 ;  /* 0x0000000600107c25 */ /* 0x000fe2000f8e0010 */
[----:B------:R-:W-:Y:S02]  /*0650*/  IADD3 R15, PT, PT, R6, R15, RZ ;  /* 0x0000000f060f7210 */ /* 0x000fe40007ffe0ff */
[----:B------:R-:W-:Y:S01]  /*0660*/  LEA R26, P1, R14, UR10, 0x2 ;  /* 0x0000000a0e1a7c11 */ /* 0x000fe2000f8210ff */
[----:B------:R-:W-:Y:S01]  /*0670*/  IMAD.IADD R17, R7, 0x1, R17 ;  /* 0x0000000107117824 */ /* 0x000fe200078e0211 */
[----:B------:R-:W-:Y:S02]  /*0680*/  LEA R28, P0, R16, UR8, 0x2 ;  /* 0x00000008101c7c11 */ /* 0x000fe4000f8010ff */
[----:B------:R-:W-:Y:S02]  /*0690*/  LEA.HI.X R27, R14, UR11, R15, 0x2, P1 ;  /* 0x0000000b0e1b7c11 */ /* 0x000fe400088f140f */
[----:B------:R-:W-:-:S02]  /*06a0*/  LEA.HI.X R29, R16, UR9, R17, 0x2, P0 ;  /* 0x00000009101d7c11 */ /* 0x000fc400080f1411 */
[----:B------:R-:W-:Y:S01]  /*06b0*/  ISETP.GT.AND P0, PT, R18, -0x1, PT ;  /* 0xffffffff1200780c */ /* 0x000fe20003f04270 */
[----:B------:R-:W2:Y:S01]  /*06c0*/  LDG.E.CONSTANT R26, desc[UR4][R26.64] ;  /* 0x000000041a1a7981 */ /* 0x000ea2000c1e9900 */
[----:B------:R-:W-:-:S03]  /*06d0*/  IADD3 R16, P1, PT, R3, UR14, RZ ;  /* 0x0000000e03107c10 */ /* 0x000fc6000ff3e0ff */
[----:B------:R-:W2:Y:S02]  /*06e0*/  LDG.E.CONSTANT R25, desc[UR4][R28.64] ;  /* 0x000000041c197981 */ /* 0x000ea4000c1e9900 */
[----:B------:R-:W-:Y:S01]  /*06f0*/  IMAD.X R17, RZ, RZ, UR15, P1 ;  /* 0x0000000fff117e24 */ /* 0x000fe200088e06ff */
[----:B---3--:R-:W-:Y:S01]  /*0700*/  SHF.R.U32.HI R20, RZ, 0xa, R24 ;  /* 0x0000000aff147819 */ /* 0x008fe20000011618 */
[----:B------:R-:W-:Y:S01]  /*0710*/  IMAD.MOV.U32 R21, RZ, RZ, RZ ;  /* 0x000000ffff157224 */ /* 0x000fe200078e00ff */
[----:B------:R-:W-:Y:S01]  /*0720*/  LOP3.LUT R18, R24, 0x3ff, RZ, 0xc0, !PT ;  /* 0x000003ff18127812 */ /* 0x000fe200078ec0ff */
[----:B------:R-:W3:Y:S02]  /*0730*/  LDG.E.CONSTANT R27, desc[UR4][R12.64] ;  /* 0x000000040c1b7981 */ /* 0x000ee4000c1e9900 */
[----:B-----5:R-:W-:Y:S02]  /*0740*/  @!P0 IMAD.WIDE R14, R2, 0x4, R8 ;  /* 0x00000004020e8825 */ /* 0x020fe400078e0208 */
[----:B------:R0:W4:Y:S04]  /*0750*/  LDG.E.CONSTANT R22, desc[UR4][R16.64] ;  /* 0x0000000410167981 */ /* 0x000128000c1e9900 */
[----:B------:R-:W3:Y:S01]  /*0760*/  @!P0 LDG.E R3, desc[UR4][R14.64] ;  /* 0x000000040e038981 */ /* 0x000ee2000c1e1900 */
[----:B------:R-:W-:-:S02]  /*0770*/  LOP3.LUT R20, R20, 0x3ff, RZ, 0xc0, !PT ;  /* 0x000003ff14147812 */ /* 0x000fc400078ec0ff */
[----:B------:R-:W-:-:S03]  /*0780*/  MOV R19, RZ ;  /* 0x000000ff00137202 */ /* 0x000fc60000000f00 */
[----:B------:R-:W-:-:S04]  /*0790*/  IMAD.WIDE.U32 R20, R0, UR6, R20 ;  /* 0x0000000600147c25 */ /* 0x000fc8000f8e0014 */
[----:B------:R-:W-:Y:S01]  /*07a0*/  IMAD.IADD R21, R7, 0x1, R21 ;  /* 0x0000000107157824 */ /* 0x000fe200078e0215 */
[----:B0-----:R-:W-:Y:S01]  /*07b0*/  LEA R16, P1, R20, UR8, 0x2 ;  /* 0x0000000814107c11 */ /* 0x001fe2000f8210ff */
[----:B------:R-:W-:-:S03]  /*07c0*/  IMAD.WIDE.U32 R18, R0, UR12, R18 ;  /* 0x0000000c00127c25 */ /* 0x000fc6000f8e0012 */
[----:B------:R-:W-:Y:S01]  /*07d0*/  LEA.HI.X R17, R20, UR9, R21, 0x2, P1 ;  /* 0x0000000914117c11 */ /* 0x000fe200088f1415 */
[----:B------:R-:W-:Y:S01]  /*07e0*/  IMAD.IADD R19, R6, 0x1, R19 ;  /* 0x0000000106137824 */ /* 0x000fe200078e0213 */
[----:B------:R-:W-:-:S04]  /*07f0*/  LEA R20, P1, R18, UR10, 0x2 ;  /* 0x0000000a12147c11 */ /* 0x000fc8000f8210ff */
[----:B------:R-:W-:Y:S01]  /*0800*/  LEA.HI.X R21, R18, UR11, R19, 0x2, P1 ;  /* 0x0000000b12157c11 */ /* 0x000fe200088f1413 */
[----:B------:R-:W3:Y:S01]  /*0810*/  LDG.E.CONSTANT R17, desc[UR4][R16.64] ;  /* 0x0000000410117981 */ /* 0x000ee2000c1e9900 */
[----:B------:R-:W-:Y:S02]  /*0820*/  SHF.R.U32.HI R18, RZ, 0x12, R24 ;  /* 0x00000012ff127819 */ /* 0x000fe40000011618 */
[----:B------:R-:W-:Y:S01]  /*0830*/  ISETP.GT.AND P1, PT, R24, -0x1, PT ;  /* 0xffffffff1800780c */ /* 0x000fe20003f24270 */
[----:B------:R-:W3:Y:S01]  /*0840*/  LDG.E.CONSTANT R20, desc[UR4][R20.64] ;  /* 0x0000000414147981 */ /* 0x000ee2000c1e9900 */
[----:B------:R-:W-:-:S04]  /*0850*/  LOP3.LUT R18, R18, 0xffc, RZ, 0xc0, !PT ;  /* 0x00000ffc12127812 */ /* 0x000fc800078ec0ff */
[----:B------:R-:W-:-:S05]  /*0860*/  IADD3 R18, P2, PT, R18, UR14, RZ ;  /* 0x0000000e12127c10 */ /* 0x000fca000ff5e0ff */
[----:B------:R-:W-:Y:S01]  /*0870*/  IMAD.X R19, RZ, RZ, UR15, P2 ;  /* 0x0000000fff137e24 */ /* 0x000fe200090e06ff */
[----:B------:R-:W-:Y:S01]  /*0880*/  @!P0 IADD3 R2, PT, PT, R2, 0x1, RZ ;  /* 0x0000000102028810 */ /* 0x000fe20007ffe0ff */
[----:B------:R-:W-:Y:S01]  /*0890*/  IMAD.MOV.U32 R29, RZ, RZ, RZ ;  /* 0x000000ffff1d7224 */ /* 0x000fe200078e00ff */
[----:B------:R0:W3:Y:S04]  /*08a0*/  LDG.E.CONSTANT R21, desc[UR4][R12.64+0x4] ;  /* 0x000004040c157981 */ /* 0x0000e8000c1e9900 */
[----:B------:R1:W3:Y:S01]  /*08b0*/  LDG.E.CONSTANT R19, desc[UR4][R18.64] ;  /* 0x0000000412137981 */ /* 0x0002e2000c1e9900 */
[----:B--2---:R-:W-:-:S04]  /*08c0*/  FMUL R26, R25, R26 ;  /* 0x0000001a191a7220 */ /* 0x004fc80000400000 */
[----:B----4-:R-:W-:Y:S01]  /*08d0*/  FFMA R26, R26, R22, R23 ;  /* 0x000000161a1a7223 */ /* 0x010fe20000000017 */
[----:B------:R-:W-:-:S04]  /*08e0*/  @!P1 IMAD.WIDE R22, R2, 0x4, R8 ;  /* 0x0000000402169825 */ /* 0x000fc800078e0208 */
[----:B---3--:R-:W-:-:S05]  /*08f0*/  @!P0 FADD R3, R26, R3 ;  /* 0x000000031a038221 */ /* 0x008fca0000000000 */
[----:B------:R2:W-:Y:S04]  /*0900*/  @!P0 STG.E desc[UR4][R14.64], R3 ;  /* 0x000000030e008986 */ /* 0x0005e8000c101904 */
[----:B--2---:R-:W2:Y:S01]  /*0910*/  @!P1 LDG.E R3, desc[UR4][R22.64] ;  /* 0x0000000416039981 */ /* 0x004ea2000c1e1900 */
[----:B------:R-:W-:Y:S01]  /*0920*/  SHF.R.U32.HI R28, RZ, 0xa, R27 ;  /* 0x0000000aff1c7819 */ /* 0x000fe2000001161b */
[----:B------:R-:W-:Y:S01]  /*0930*/  IMAD.MOV.U32 R25, RZ, RZ, RZ ;  /* 0x000000ffff197224 */ /* 0x000fe200078e00ff */
[C---:B------:R-:W-:Y:S02]  /*0940*/  LOP3.LUT R24, R27.reuse, 0x3ff, RZ, 0xc0, !PT ;  /* 0x000003ff1b187812 */ /* 0x040fe400078ec0ff */
[----:B------:R-:W-:Y:S02]  /*0950*/  LOP3.LUT R28, R28, 0x3ff, RZ, 0xc0, !PT ;  /* 0x000003ff1c1c7812 */ /* 0x000fe400078ec0ff */
[----:B------:R-:W-:Y:S01]  /*0960*/  ISETP.GT.AND P2, PT, R27, -0x1, PT ;  /* 0xffffffff1b00780c */ /* 0x000fe20003f44270 */
[----:B------:R-:W-:Y:S01]  /*0970*/  IMAD.WIDE.U32 R24, R0, UR12, R24 ;  /* 0x0000000c00187c25 */ /* 0x000fe2000f8e0018 */
[----:B------:R-:W-:-:S03]  /*0980*/  SHF.R.U32.HI R27, RZ, 0x12, R27 ;  /* 0x00000012ff1b7819 */ /* 0x000fc6000001161b */
[----:B0-----:R-:W-:Y:S01]  /*0990*/  IMAD.WIDE.U32 R12, R0, UR6, R28 ;  /* 0x00000006000c7c25 */ /* 0x001fe2000f8e001c */
[----:B------:R-:W-:-:S03]  /*09a0*/  LEA R14, P3, R24, UR10, 0x2 ;  /* 0x0000000a180e7c11 */ /* 0x000fc6000f8610ff */
[----:B------:R-:W-:Y:S01]  /*09b0*/  FMUL R17, R17, R20 ;  /* 0x0000001411117220 */ /* 0x000fe20000400000 */
[----:B------:R-:W-:Y:S01]  /*09c0*/  @!P0 MOV R26, RZ ;  /* 0x000000ff001a8202 */ /* 0x000fe20000000f00 */
[----:B------:R-:W-:Y:S01]  /*09d0*/  IMAD.IADD R15, R6, 0x1, R25 ;  /* 0x00000001060f7824 */ /* 0x000fe200078e0219 */
[----:B------:R-:W-:Y:S01]  /*09e0*/  LOP3.LUT R27, R27, 0xffc, RZ, 0xc0, !PT ;  /* 0x00000ffc1b1b7812 */ /* 0x000fe200078ec0ff */
[----:B------:R-:W-:Y:S01]  /*09f0*/  IMAD.IADD R13, R7, 0x1, R13 ;  /* 0x00000001070d7824 */ /* 0x000fe200078e020d */
[----:B-1----:R-:W-:Y:S02]  /*0a00*/  LEA R18, P0, R12, UR8, 0x2 ;  /* 0x000000080c127c11 */ /* 0x002fe4000f8010ff */
[----:B------:R-:W-:Y:S02]  /*0a10*/  LEA.HI.X R15, R24, UR11, R15, 0x2, P3 ;  /* 0x0000000b180f7c11 */ /* 0x000fe400098f140f */
[----:B------:R-:W-:Y:S01]  /*0a20*/  IADD3 R16, P3, PT, R27, UR14, RZ ;  /* 0x0000000e1b107c10 */ /* 0x000fe2000ff7e0ff */
[----:B------:R-:W-:Y:S01]  /*0a30*/  FFMA R26, R17, R19, R26 ;  /* 0x00000013111a7223 */ /* 0x000fe2000000001a */
[----:B------:R-:W-:-:S03]  /*0a40*/  LEA.HI.X R19, R12, UR9, R13, 0x2, P0 ;  /* 0x000000090c137c11 */ /* 0x000fc600080f140d */
[----:B------:R-:W-:Y:S01]  /*0a50*/  IMAD.X R17, RZ, RZ, UR15, P3 ;  /* 0x0000000fff117e24 */ /* 0x000fe200098e06ff */
[----:B------:R0:W3:Y:S01]  /*0a60*/  LDG.E.CONSTANT R14, desc[UR4][R14.64] ;  /* 0x000000040e0e7981 */ /* 0x0000e2000c1e9900 */
[----:B------:R-:W-:-:S03]  /*0a70*/  @!P1 VIADD R2, R2, 0x1 ;  /* 0x0000000102029836 */ /* 0x000fc60000000000 */
[----:B------:R1:W3:Y:S01]  /*0a80*/  LDG.E.CONSTANT R19, desc[UR4][R18.64] ;  /* 0x0000000412137981 */ /* 0x0002e2000c1e9900 */
[----:B------:R-:W-:-:S03]  /*0a90*/  @!P2 IMAD.WIDE R12, R2, 0x4, R8 ;  /* 0x00000004020ca825 */ /* 0x000fc600078e0208 */
[----:B------:R-:W4:Y:S01]  /*0aa0*/  LDG.E.CONSTANT R17, desc[UR4][R16.64] ;  /* 0x0000000410117981 */ /* 0x000f22000c1e9900 */
[----:B--2---:R-:W-:-:S05]  /*0ab0*/  @!P1 FADD R27, R26, R3 ;  /* 0x000000031a1b9221 */ /* 0x004fca0000000000 */
[----:B------:R2:W-:Y:S04]  /*0ac0*/  @!P1 STG.E desc[UR4][R22.64], R27 ;  /* 0x0000001b16009986 */ /* 0x0005e8000c101904 */
[----:B------:R-:W4:Y:S01]  /*0ad0*/  @!P2 LDG.E R3, desc[UR4][R12.64] ;  /* 0x000000040c03a981 */ /* 0x000f22000c1e1900 */
[----:B------:R-:W-:Y:S01]  /*0ae0*/  HFMA2 R25, -RZ, RZ, 0, 0 ;  /* 0x00000000ff197431 */ /* 0x000fe200000001ff */
[----:B------:R-:W-:Y:S02]  /*0af0*/  SHF.R.U32.HI R24, RZ, 0xa, R21 ;  /* 0x0000000aff187819 */ /* 0x000fe40000011615 */
[----:B------:R-:W-:Y:S02]  /*0b00*/  LOP3.LUT R28, R21, 0x3ff, RZ, 0xc0, !PT ;  /* 0x000003ff151c7812 */ /* 0x000fe400078ec0ff */
[----:B------:R-:W-:-:S03]  /*0b10*/  LOP3.LUT R24, R24, 0x3ff, RZ, 0xc0, !PT ;  /* 0x000003ff18187812 */ /* 0x000fc600078ec0ff */
[----:B------:R-:W-:Y:S01]  /*0b20*/  IMAD.WIDE.U32 R28, R0, UR12, R28 ;  /* 0x0000000c001c7c25 */ /* 0x000fe2000f8e001c */
[----:B------:R-:W-:-:S03]  /*0b30*/  ISETP.GT.AND P0, PT, R21, -0x1, PT ;  /* 0xffffffff1500780c */ /* 0x000fc60003f04270 */
[----:B------:R-:W-:Y:S01]  /*0b40*/  IMAD.WIDE.U32 R24, R0, UR6, R24 ;  /* 0x0000000600187c25 */ /* 0x000fe2000f8e0018 */
[----:B------:R-:W-:-:S03]  /*0b50*/  SHF.R.U32.HI R21, RZ, 0x12, R21 ;  /* 0x00000012ff157819 */ /* 0x000fc60000011615 */
[----:B0-----:R-:W-:Y:S01]  /*0b60*/  IMAD.IADD R15, R6, 0x1, R29 ;  /* 0x00000001060f7824 */ /* 0x001fe200078e021d */
[----:B------:R-:W-:Y:S01]  /*0b70*/  LEA R6, P4, R28, UR10, 0x2 ;  /* 0x0000000a1c067c11 */ /* 0x000fe2000f8810ff */
[----:B--2---:R-:W-:Y:S01]  /*0b80*/  IMAD.IADD R23, R7, 0x1, R25 ;  /* 0x0000000107177824 */ /* 0x004fe200078e0219 */
[----:B------:R-:W-:Y:S02]  /*0b90*/  LEA R20, P3, R24, UR8, 0x2 ;  /* 0x0000000818147c11 */ /* 0x000fe4000f8610ff */
[----:B-1----:R-:W-:Y:S01]  /*0ba0*/  LOP3.LUT R18, R21, 0xffc, RZ, 0xc0, !PT ;  /* 0x00000ffc15127812 */ /* 0x002fe200078ec0ff */
[----:B------:R-:W-:Y:S01]  /*0bb0*/  @!P1 IMAD.MOV.U32 R26, RZ, RZ, RZ ;  /* 0x000000ffff1a9224 */ /* 0x000fe200078e00ff */
[----:B------:R-:W-:Y:S01]  /*0bc0*/  LEA.HI.X R7, R28, UR11, R15, 0x2, P4 ;  /* 0x0000000b1c077c11 */ /* 0x000fe2000a0f140f */
[----:B---3--:R-:W-:Y:S01]  /*0bd0*/  FMUL R15, R19, R14 ;  /* 0x0000000e130f7220 */ /* 0x008fe20000400000 */
[----:B------:R-:W-:Y:S02]  /*0be0*/  LEA.HI.X R21, R24, UR9, R23, 0x2, P3 ;  /* 0x0000000918157c11 */ /* 0x000fe400098f1417 */
[----:B------:R-:W-:Y:S01]  /*0bf0*/  IADD3 R18, P3, PT, R18, UR14, RZ ;  /* 0x0000000e12127c10 */ /* 0x000fe2000ff7e0ff */
[----:B----4-:R-:W-:Y:S01]  /*0c00*/  FFMA R26, R15, R17, R26 ;  /* 0x000000110f1a7223 */ /* 0x010fe2000000001a */
[----:B------:R-:W-:Y:S01]  /*0c10*/  @!P2 VIADD R2, R2, 0x1 ;  /* 0x000000010202a836 */ /* 0x000fe20000000000 */
[----:B------:R-:W2:Y:S01]  /*0c20*/  LDG.E.CONSTANT R7, desc[UR4][R6.64] ;  /* 0x0000000406077981 */ /* 0x000ea2000c1e9900 */
[----:B------:R-:W-:-:S03]  /*0c30*/  IADD3.X R19, PT, PT, RZ, UR15, RZ, P3, !PT ;  /* 0x0000000fff137c10 */ /* 0x000fc60009ffe4ff */
[----:B------:R-:W2:Y:S01]  /*0c40*/  LDG.E.CONSTANT R20, desc[UR4][R20.64] ;  /* 0x0000000414147981 */ /* 0x000ea2000c1e9900 */
[----:B------:R-:W-:-:S03]  /*0c50*/  @!P0 IMAD.WIDE R14, R2, 0x4, R8 ;  /* 0x00000004020e8825 */ /* 0x000fc600078e0208 */
[----:B------:R-:W3:Y:S01]  /*0c60*/  LDG.E.CONSTANT R18, desc[UR4][R18.64] ;  /* 0x0000000412127981 */ /* 0x000ee2000c1e9900 */
[----:B------:R-:W-:-:S05]  /*0c70*/  @!P2 FADD R3, R26, R3 ;  /* 0x000000031a03a221 */ /* 0x000fca0000000000 */
[----:B------:R1:W-:Y:S04]  /*0c80*/  @!P2 STG.E desc[UR4][R12.64], R3 ;  /* 0x000000030c00a986 */ /* 0x0003e8000c101904 */
[----:B------:R-:W4:Y:S01]  /*0c90*/  @!P0 LDG.E R16, desc[UR4][R14.64] ;  /* 0x000000040e108981 */ /* 0x000f22000c1e1900 */
[----:B------:R-:W-:Y:S02]  /*0ca0*/  VIADD R5, R5, 0x4 ;  /* 0x0000000405057836 */ /* 0x000fe40000000000 */
[----:B------:R-:W-:-:S03]  /*0cb0*/  @!P2 IMAD.MOV.U32 R26, RZ, RZ, RZ ;  /* 0x000000ffff1aa224 */ /* 0x000fc600078e00ff */
[----:B------:R-:W-:Y:S01]  /*0cc0*/  ISETP.NE.AND P1, PT, R5, RZ, PT ;  /* 0x000000ff0500720c */ /* 0x000fe20003f25270 */
[----:B------:R-:W-:Y:S01]  /*0cd0*/  @!P0 VIADD R2, R2, 0x1 ;  /* 0x0000000102028836 */ /* 0x000fe20000000000 */
[----:B------:R-:W-:Y:S01]  /*0ce0*/  IADD3 R4, PT, PT, R4, 0x4, RZ ;  /* 0x0000000404047810 */ /* 0x000fe20007ffe0ff */
[----:B--2---:R-:W-:-:S04]  /*0cf0*/  FMUL R7, R20, R7 ;  /* 0x0000000714077220 */ /* 0x004fc80000400000 */
[----:B---3--:R-:W-:-:S04]  /*0d00*/  FFMA R23, R7, R18, R26 ;  /* 0x0000001207177223 */ /* 0x008fc8000000001a */
[----:B----4-:R-:W-:Y:S01]  /*0d10*/  @!P0 FADD R7, R23, R16 ;  /* 0x0000001017078221 */ /* 0x010fe20000000000 */
[----:B------:R-:W-:-:S04]  /*0d20*/  @!P0 IMAD.MOV.U32 R23, RZ, RZ, RZ ;  /* 0x000000ffff178224 */ /* 0x000fc800078e00ff */
[----:B------:R1:W-:Y:S01]  /*0d30*/  @!P0 STG.E desc[UR4][R14.64], R7 ;  /* 0x000000070e008986 */ /* 0x0003e2000c101904 */
[----:B------:R-:W-:Y:S05]  /*0d40*/  @P1 BRA `(.L_x_3) ;  /* 0xfffffff800081947 */ /* 0x000fea000383ffff */
.L_x_0:
[----:B01---5:R-:W-:-:S05]  /*0d50*/  IMAD.WIDE R2, R2, 0x4, R8 ;  /* 0x0000000402027825 */ /* 0x023fca00078e0208 */
[----:B------:R-:W2:Y:S02]  /*0d60*/  LDG.E R0, desc[UR4][R2.64] ;  /* 0x0000000402007981 */ /* 0x000ea4000c1e1900 */
[----:B--2---:R-:W-:-:S05]  /*0d70*/  FADD R23, R0, R23 ;  /* 0x0000001700177221 */ /* 0x004fca0000000000 */
[----:B------:R-:W-:Y:S01]  /*0d80*/  STG.E desc[UR4][R2.64], R23 ;  /* 0x0000001702007986 */ /* 0x000fe2000c101904 */
[----:B------:R-:W-:Y:S05]  /*0d90*/  EXIT ;  /* 0x000000000000794d */ /* 0x000fea0003800000 */
.L_x_4:
[----:B------:R-:W-:-:S00]  /*0da0*/  BRA `(.L_x_4) ;  /* 0xfffffffc00fc7947 */ /* 0x000fc0000383ffff */
[----:B------:R-:W-:-:S00]  /*0db0*/  NOP ;  /* 0x0000000000007918 */ /* 0x000fc00000000000 */
        /* <DEDUP_REMOVED lines=12> */
.L_x_5:


//--------------------- .nv.shared.reserved.0     --------------------------
	.section	.nv.shared.reserved.0,"aw",@nobits
	.weak		__nv_reservedSMEM_offset_0_alias
	.size		__nv_reservedSMEM_offset_0_alias, 0, 64
	.other		__nv_reservedSMEM_offset_0_alias,@"STO_CUDA_RESERVED_SHARED STV_DEFAULT"
__nv_reservedSMEM_offset_0_alias:
	.zero		0
	.zero		64


//--------------------- .nv.constant0._Z29tensor_product_forward_kernelPfS_S_PtS_Pjmmmmm --------------------------
	.section	.nv.constant0._Z29tensor_product_forward_kernelPfS_S_PtS_Pjmmmmm,"a",@progbits
	.sectionflags	@""
	.align	4
.nv.constant0._Z29tensor_product_forward_kernelPfS_S_PtS_Pjmmmmm:
	.zero		984


//--------------------- SYMBOLS --------------------------

	.type		.nv.reservedSmem.offset0,@object
	.size		.nv.reservedSmem.offset0,0x4
